//
// Generated by NVIDIA NVVM Compiler
//
// Compiler Build ID: CL-36424714
// Cuda compilation tools, release 13.0, V13.0.88
// Based on NVVM 20.0.0
//

.version 9.0
.target sm_100
.address_size 64

	// .globl	_Z13warmup_kernelv

.visible .entry _Z13warmup_kernelv()
{


	ret;

}


// ===== COMPILED SASS (sm_100) =====

	.target	sm_100

	.elftype	@"ET_EXEC"


//--------------------- .note.nv.tkinfo           --------------------------
	.section	.note.nv.tkinfo,"",@"SHT_NOTE"
	.sectionflags	@"SHF_NOTE_NV_TKINFO"
	.tkinfo
        /*0018*/ 	.word	0x00000002
        /*0030*/ 	.string	""
        /*0030*/ 	.string	"ptxas"
        /*0030*/ 	.string	"Cuda compilation tools, release 13.0, V13.0.88"
        /*0030*/ 	.string	"Build cuda_13.0.r13.0/compiler.36424714_0"
        /*0030*/ 	.string	"-arch sm_100 -m 64 "



//--------------------- .note.nv.cuinfo           --------------------------
	.section	.note.nv.cuinfo,"",@"SHT_NOTE"
	.sectionflags	@"SHF_NOTE_NV_CUINFO"
        /*0018*/ 	.short	0x0002
        /*001a*/ 	.short	0x0064
        /*001c*/ 	.short	0x0082
	.zero		2


//--------------------- .nv.info                  --------------------------
	.section	.nv.info,"",@"SHT_CUDA_INFO"
	.align	4


	//----- nvinfo : EIATTR_REGCOUNT
	.align		4
        /*0000*/ 	.byte	0x04, 0x2f
        /*0002*/ 	.short	(.L_1 - .L_0)
	.align		4
.L_0:
        /*0004*/ 	.word	index@(_Z13warmup_kernelv)
        /*0008*/ 	.word	0x00000004


	//----- nvinfo : EIATTR_FRAME_SIZE
	.align		4
.L_1:
        /*000c*/ 	.byte	0x04, 0x11
        /*000e*/ 	.short	(.L_3 - .L_2)
	.align		4
.L_2:
        /*0010*/ 	.word	index@(_Z13warmup_kernelv)
        /*0014*/ 	.word	0x00000000


	//----- nvinfo : EIATTR_MIN_STACK_SIZE
	.align		4
.L_3:
        /*0018*/ 	.byte	0x04, 0x12
        /*001a*/ 	.short	(.L_5 - .L_4)
	.align		4
.L_4:
        /*001c*/ 	.word	index@(_Z13warmup_kernelv)
        /*0020*/ 	.word	0x00000000
.L_5:


//--------------------- .nv.compat                --------------------------
	.section	.nv.compat,"",@"SHT_CUDA_COMPAT_INFO"
	.align	4
        /*0000*/ 	.byte	0x02, 0x09, 0x00, 0x00, 0x02, 0x02, 0x01, 0x00, 0x02, 0x05, 0x05, 0x00, 0x03, 0x07, 0x01, 0x01
        /*0010*/ 	.byte	0x02, 0x03, 0x00, 0x00, 0x02, 0x06, 0x01, 0x00, 0x04, 0x0b, 0x08, 0x00, 0x09, 0x00, 0x00, 0x00
        /*0020*/ 	.byte	0x00, 0x00, 0x00, 0x00


//--------------------- .nv.info._Z13warmup_kernelv --------------------------
	.section	.nv.info._Z13warmup_kernelv,"",@"SHT_CUDA_INFO"
	.sectionflags	@""
	.align	4


	//----- nvinfo : EIATTR_CUDA_API_VERSION
	.align		4
        /*0000*/ 	.byte	0x04, 0x37
        /*0002*/ 	.short	(.L_7 - .L_6)
.L_6:
        /*0004*/ 	.word	0x00000082


	//----- nvinfo : EIATTR_SPARSE_MMA_MASK
	.align		4
.L_7:
        /*0008*/ 	.byte	0x03, 0x50
        /*000a*/ 	.short	0x0000


	//----- nvinfo : EIATTR_MAXREG_COUNT
	.align		4
        /*000c*/ 	.byte	0x03, 0x1b
        /*000e*/ 	.short	0x00ff


	//----- nvinfo : EIATTR_MERCURY_ISA_VERSION
	.align		4
        /*0010*/ 	.byte	0x03, 0x5f
        /*0012*/ 	.short	0x0101


	//----- nvinfo : EIATTR_VRC_CTA_INIT_COUNT
	.align		4
        /*0014*/ 	.byte	0x02, 0x4a
	.zero		1
	.zero		1


	//----- nvinfo : EIATTR_EXIT_INSTR_OFFSETS
	.align		4
        /*0018*/ 	.byte	0x04, 0x1c
        /*001a*/ 	.short	(.L_9 - .L_8)


	//   ....[0]....
.L_8:
        /*001c*/ 	.word	0x00000010


	//----- nvinfo : EIATTR_SW_WAR
	.align		4
.L_9:
        /*0020*/ 	.byte	0x04, 0x36
        /*0022*/ 	.short	(.L_11 - .L_10)
.L_10:
        /*0024*/ 	.word	0x00000008
.L_11:


//--------------------- .nv.callgraph             --------------------------
	.section	.nv.callgraph,"",@"SHT_CUDA_CALLGRAPH"
	.align	4
	.sectionentsize	8
	.align		4
        /*0000*/ 	.word	0x00000000
	.align		4
        /*0004*/ 	.word	0xffffffff
	.align		4
        /*0008*/ 	.word	0x00000000
	.align		4
        /*000c*/ 	.word	0xfffffffe
	.align		4
        /*0010*/ 	.word	0x00000000
	.align		4
        /*0014*/ 	.word	0xfffffffd
	.align		4
        /*0018*/ 	.word	0x00000000
	.align		4
        /*001c*/ 	.word	0xfffffffc


//--------------------- .text._Z13warmup_kernelv  --------------------------
	.section	.text._Z13warmup_kernelv,"ax",@progbits
	.align	128
        .global         _Z13warmup_kernelv
        .type           _Z13warmup_kernelv,@function
        .size           _Z13warmup_kernelv,(.L_x_1 - _Z13warmup_kernelv)
        .other          _Z13warmup_kernelv,@"STO_CUDA_ENTRY STV_DEFAULT"
_Z13warmup_kernelv:
.text._Z13warmup_kernelv:
[----:B------:R-:W-:Y:S01]  /*0000*/  LDC R1, c[0x0][0x37c] ;  /* 0x0000df00ff017b82 */ /* 0x000fe20000000800 */
[----:B------:R-:W-:Y:S05]  /*0010*/  EXIT ;  /* 0x000000000000794d */ /* 0x000fea0003800000 */
.L_x_0:
[----:B------:R-:W-:-:S00]  /*0020*/  BRA `(.L_x_0) ;  /* 0xfffffffc00fc7947 */ /* 0x000fc0000383ffff */
[----:B------:R-:W-:-:S00]  /*0030*/  NOP ;  /* 0x0000000000007918 */ /* 0x000fc00000000000 */
        /* <DEDUP_REMOVED lines=12> */
.L_x_1:


//--------------------- .nv.shared.reserved.0     --------------------------
	.section	.nv.shared.reserved.0,"aw",@nobits
	.weak		__nv_reservedSMEM_offset_0_alias
	.size		__nv_reservedSMEM_offset_0_alias, 0, 64
	.other		__nv_reservedSMEM_offset_0_alias,@"STO_CUDA_RESERVED_SHARED STV_DEFAULT"
__nv_reservedSMEM_offset_0_alias:
	.zero		0
	.zero		64


//--------------------- .nv.constant0._Z13warmup_kernelv --------------------------
	.section	.nv.constant0._Z13warmup_kernelv,"a",@progbits
	.sectionflags	@""
	.align	4
.nv.constant0._Z13warmup_kernelv:
	.zero		896


//--------------------- SYMBOLS --------------------------

	.type		.nv.reservedSmem.offset0,@object
	.size		.nv.reservedSmem.offset0,0x4
